//
// Generated by NVIDIA NVVM Compiler
//
// Compiler Build ID: CL-36424714
// Cuda compilation tools, release 13.0, V13.0.88
// Based on NVVM 20.0.0
//

.version 9.0
.target sm_100
.address_size 64

	// .globl	_Z8SetIndexPi

.visible .entry _Z8SetIndexPi(
	.param .u64 .ptr .align 1 _Z8SetIndexPi_param_0
)
{
	.reg .b32 	%r<8>;
	.reg .b64 	%rd<5>;

	ld.param.u64 	%rd1, [_Z8SetIndexPi_param_0];
	cvta.to.global.u64 	%rd2, %rd1;
	mov.u32 	%r1, %tid.x;
	mov.u32 	%r2, %ctaid.x;
	mov.u32 	%r3, %ntid.x;
	mad.lo.s32 	%r4, %r2, %r3, %r1;
	mul.wide.s32 	%rd3, %r4, 4;
	add.s64 	%rd4, %rd2, %rd3;
	ld.global.u32 	%r5, [%rd4];
	add.s32 	%r6, %r4, %r5;
	add.s32 	%r7, %r6, 1;
	st.global.u32 	[%rd4], %r7;
	ret;

}


// ===== COMPILED SASS (sm_100) =====

	.target	sm_100

	.elftype	@"ET_EXEC"


//--------------------- .note.nv.tkinfo           --------------------------
	.section	.note.nv.tkinfo,"",@"SHT_NOTE"
	.sectionflags	@"SHF_NOTE_NV_TKINFO"
	.tkinfo
        /*0018*/ 	.word	0x00000002
        /*0030*/ 	.string	""
        /*0030*/ 	.string	"ptxas"
        /*0030*/ 	.string	"Cuda compilation tools, release 13.0, V13.0.88"
        /*0030*/ 	.string	"Build cuda_13.0.r13.0/compiler.36424714_0"
        /*0030*/ 	.string	"-arch sm_100 -m 64 "



//--------------------- .note.nv.cuinfo           --------------------------
	.section	.note.nv.cuinfo,"",@"SHT_NOTE"
	.sectionflags	@"SHF_NOTE_NV_CUINFO"
        /*0018*/ 	.short	0x0002
        /*001a*/ 	.short	0x0064
        /*001c*/ 	.short	0x0082
	.zero		2


//--------------------- .nv.info                  --------------------------
	.section	.nv.info,"",@"SHT_CUDA_INFO"
	.align	4


	//----- nvinfo : EIATTR_REGCOUNT
	.align		4
        /*0000*/ 	.byte	0x04, 0x2f
        /*0002*/ 	.short	(.L_1 - .L_0)
	.align		4
.L_0:
        /*0004*/ 	.word	index@(_Z8SetIndexPi)
        /*0008*/ 	.word	0x00000008


	//----- nvinfo : EIATTR_FRAME_SIZE
	.align		4
.L_1:
        /*000c*/ 	.byte	0x04, 0x11
        /*000e*/ 	.short	(.L_3 - .L_2)
	.align		4
.L_2:
        /*0010*/ 	.word	index@(_Z8SetIndexPi)
        /*0014*/ 	.word	0x00000000


	//----- nvinfo : EIATTR_MIN_STACK_SIZE
	.align		4
.L_3:
        /*0018*/ 	.byte	0x04, 0x12
        /*001a*/ 	.short	(.L_5 - .L_4)
	.align		4
.L_4:
        /*001c*/ 	.word	index@(_Z8SetIndexPi)
        /*0020*/ 	.word	0x00000000
.L_5:


//--------------------- .nv.compat                --------------------------
	.section	.nv.compat,"",@"SHT_CUDA_COMPAT_INFO"
	.align	4
        /*0000*/ 	.byte	0x02, 0x09, 0x00, 0x00, 0x02, 0x02, 0x01, 0x00, 0x02, 0x05, 0x05, 0x00, 0x03, 0x07, 0x01, 0x01
        /*0010*/ 	.byte	0x02, 0x03, 0x00, 0x00, 0x02, 0x06, 0x01, 0x00, 0x04, 0x0b, 0x08, 0x00, 0x09, 0x00, 0x00, 0x00
        /*0020*/ 	.byte	0x00, 0x00, 0x00, 0x00


//--------------------- .nv.info._Z8SetIndexPi    --------------------------
	.section	.nv.info._Z8SetIndexPi,"",@"SHT_CUDA_INFO"
	.sectionflags	@""
	.align	4


	//----- nvinfo : EIATTR_CUDA_API_VERSION
	.align		4
        /*0000*/ 	.byte	0x04, 0x37
        /*0002*/ 	.short	(.L_7 - .L_6)
.L_6:
        /*0004*/ 	.word	0x00000082


	//----- nvinfo : EIATTR_KPARAM_INFO
	.align		4
.L_7:
        /*0008*/ 	.byte	0x04, 0x17
        /*000a*/ 	.short	(.L_9 - .L_8)
.L_8:
        /*000c*/ 	.word	0x00000000
        /*0010*/ 	.short	0x0000
        /*0012*/ 	.short	0x0000
        /*0014*/ 	.byte	0x00, 0xf5, 0x21, 0x00


	//----- nvinfo : EIATTR_SPARSE_MMA_MASK
	.align		4
.L_9:
        /*0018*/ 	.byte	0x03, 0x50
        /*001a*/ 	.short	0x0000


	//----- nvinfo : EIATTR_MAXREG_COUNT
	.align		4
        /*001c*/ 	.byte	0x03, 0x1b
        /*001e*/ 	.short	0x00ff


	//----- nvinfo : EIATTR_MERCURY_ISA_VERSION
	.align		4
        /*0020*/ 	.byte	0x03, 0x5f
        /*0022*/ 	.short	0x0101


	//----- nvinfo : EIATTR_VRC_CTA_INIT_COUNT
	.align		4
        /*0024*/ 	.byte	0x02, 0x4a
	.zero		1
	.zero		1


	//----- nvinfo : EIATTR_EXIT_INSTR_OFFSETS
	.align		4
        /*0028*/ 	.byte	0x04, 0x1c
        /*002a*/ 	.short	(.L_11 - .L_10)


	//   ....[0]....
.L_10:
        /*002c*/ 	.word	0x000000b0


	//----- nvinfo : EIATTR_CBANK_PARAM_SIZE
	.align		4
.L_11:
        /*0030*/ 	.byte	0x03, 0x19
        /*0032*/ 	.short	0x0008


	//----- nvinfo : EIATTR_PARAM_CBANK
	.align		4
        /*0034*/ 	.byte	0x04, 0x0a
        /*0036*/ 	.short	(.L_13 - .L_12)
	.align		4
.L_12:
        /*0038*/ 	.word	index@(.nv.constant0._Z8SetIndexPi)
        /*003c*/ 	.short	0x0380
        /*003e*/ 	.short	0x0008


	//----- nvinfo : EIATTR_SW_WAR
	.align		4
.L_13:
        /*0040*/ 	.byte	0x04, 0x36
        /*0042*/ 	.short	(.L_15 - .L_14)
.L_14:
        /*0044*/ 	.word	0x00000008
.L_15:


//--------------------- .nv.callgraph             --------------------------
	.section	.nv.callgraph,"",@"SHT_CUDA_CALLGRAPH"
	.align	4
	.sectionentsize	8
	.align		4
        /*0000*/ 	.word	0x00000000
	.align		4
        /*0004*/ 	.word	0xffffffff
	.align		4
        /*0008*/ 	.word	0x00000000
	.align		4
        /*000c*/ 	.word	0xfffffffe
	.align		4
        /*0010*/ 	.word	0x00000000
	.align		4
        /*0014*/ 	.word	0xfffffffd
	.align		4
        /*0018*/ 	.word	0x00000000
	.align		4
        /*001c*/ 	.word	0xfffffffc


//--------------------- .text._Z8SetIndexPi       --------------------------
	.section	.text._Z8SetIndexPi,"ax",@progbits
	.align	128
        .global         _Z8SetIndexPi
        .type           _Z8SetIndexPi,@function
        .size           _Z8SetIndexPi,(.L_x_1 - _Z8SetIndexPi)
        .other          _Z8SetIndexPi,@"STO_CUDA_ENTRY STV_DEFAULT"
_Z8SetIndexPi:
.text._Z8SetIndexPi:
[----:B------:R-:W-:Y:S01]  /*0000*/  LDC R1, c[0x0][0x37c] ;  /* 0x0000df00ff017b82 */ /* 0x000fe20000000800 */
[----:B------:R-:W0:Y:S07]  /*0010*/  S2R R5, SR_TID.X ;  /* 0x0000000000057919 */ /* 0x000e2e0000002100 */
[----:B------:R-:W0:Y:S01]  /*0020*/  S2UR UR6, SR_CTAID.X ;  /* 0x00000000000679c3 */ /* 0x000e220000002500 */
[----:B------:R-:W1:Y:S07]  /*0030*/  LDCU.64 UR4, c[0x0][0x358] ;  /* 0x00006b00ff0477ac */ /* 0x000e6e0008000a00 */
[----:B------:R-:W0:Y:S08]  /*0040*/  LDC R0, c[0x0][0x360] ;  /* 0x0000d800ff007b82 */ /* 0x000e300000000800 */
[----:B------:R-:W2:Y:S01]  /*0050*/  LDC.64 R2, c[0x0][0x380] ;  /* 0x0000e000ff027b82 */ /* 0x000ea20000000a00 */
[----:B0-----:R-:W-:-:S04]  /*0060*/  IMAD R5, R0, UR6, R5 ;  /* 0x0000000600057c24 */ /* 0x001fc8000f8e0205 */
[----:B--2---:R-:W-:-:S05]  /*0070*/  IMAD.WIDE R2, R5, 0x4, R2 ;  /* 0x0000000405027825 */ /* 0x004fca00078e0202 */
[----:B-1----:R-:W2:Y:S02]  /*0080*/  LDG.E R0, desc[UR4][R2.64] ;  /* 0x0000000402007981 */ /* 0x002ea4000c1e1900 */
[----:B--2---:R-:W-:-:S05]  /*0090*/  IADD3 R5, PT, PT, R5, 0x1, R0 ;  /* 0x0000000105057810 */ /* 0x004fca0007ffe000 */
[----:B------:R-:W-:Y:S01]  /*00a0*/  STG.E desc[UR4][R2.64], R5 ;  /* 0x0000000502007986 */ /* 0x000fe2000c101904 */
[----:B------:R-:W-:Y:S05]  /*00b0*/  EXIT ;  /* 0x000000000000794d */ /* 0x000fea0003800000 */
.L_x_0:
[----:B------:R-:W-:-:S00]  /*00c0*/  BRA `(.L_x_0) ;  /* 0xfffffffc00fc7947 */ /* 0x000fc0000383ffff */
[----:B------:R-:W-:-:S00]  /*00d0*/  NOP ;  /* 0x0000000000007918 */ /* 0x000fc00000000000 */
        /* <DEDUP_REMOVED lines=10> */
.L_x_1:


//--------------------- .nv.shared.reserved.0     --------------------------
	.section	.nv.shared.reserved.0,"aw",@nobits
	.weak		__nv_reservedSMEM_offset_0_alias
	.size		__nv_reservedSMEM_offset_0_alias, 0, 64
	.other		__nv_reservedSMEM_offset_0_alias,@"STO_CUDA_RESERVED_SHARED STV_DEFAULT"
__nv_reservedSMEM_offset_0_alias:
	.zero		0
	.zero		64


//--------------------- .nv.constant0._Z8SetIndexPi --------------------------
	.section	.nv.constant0._Z8SetIndexPi,"a",@progbits
	.sectionflags	@""
	.align	4
.nv.constant0._Z8SetIndexPi:
	.zero		904


//--------------------- SYMBOLS --------------------------

	.type		.nv.reservedSmem.offset0,@object
	.size		.nv.reservedSmem.offset0,0x4
